	.headerflags	@"EF_CUDA_TEXMODE_UNIFIED EF_CUDA_64BIT_ADDRESS EF_CUDA_ACCELERATORS EF_CUDA_SM90 EF_CUDA_VIRTUAL_SM(EF_CUDA_SM90)"
	.elftype	@"ET_EXEC"


//--------------------- .nv.info                  --------------------------
	.section	.nv.info,"",@"SHT_CUDA_INFO"
	.align	4


	//----- nvinfo : EIATTR_REGCOUNT
	.align		4
        /*0000*/ 	.byte	0x04, 0x2f
        /*0002*/ 	.short	(.L_3 - .L_2)
	.align		4
.L_2:
        /*0004*/ 	.word	index@(triton_poi_fused_clamp_min_div_linalg_vector_norm_mul_0)
        /*0008*/ 	.word	0x00000020


	//----- nvinfo : EIATTR_MIN_STACK_SIZE
	.align		4
.L_3:
        /*000c*/ 	.byte	0x04, 0x12
        /*000e*/ 	.short	(.L_5 - .L_4)
	.align		4
.L_4:
        /*0010*/ 	.word	index@(triton_poi_fused_clamp_min_div_linalg_vector_norm_mul_0)
        /*0014*/ 	.word	0x00000000


	//----- nvinfo : EIATTR_FRAME_SIZE
	.align		4
.L_5:
        /*0018*/ 	.byte	0x04, 0x11
        /*001a*/ 	.short	(.L_7 - .L_6)
	.align		4
.L_6:
        /*001c*/ 	.word	index@(triton_poi_fused_clamp_min_div_linalg_vector_norm_mul_0)
        /*0020*/ 	.word	0x00000000


	//----- nvinfo : EIATTR_MIN_STACK_SIZE
	.align		4
.L_7:
        /*0024*/ 	.byte	0x04, 0x12
        /*0026*/ 	.short	(.L_9 - .L_8)
	.align		4
.L_8:
        /*0028*/ 	.word	index@(triton_poi_fused_clamp_min_div_linalg_vector_norm_mul_0)
        /*002c*/ 	.word	0x00000000
.L_9:


//--------------------- .nv.info.triton_poi_fused_clamp_min_div_linalg_vector_norm_mul_0 --------------------------
	.section	.nv.info.triton_poi_fused_clamp_min_div_linalg_vector_norm_mul_0,"",@"SHT_CUDA_INFO"
	.sectionflags	@""
	.align	4


	//----- nvinfo : EIATTR_CUDA_API_VERSION
	.align		4
        /*0000*/ 	.byte	0x04, 0x37
        /*0002*/ 	.short	(.L_11 - .L_10)
.L_10:
        /*0004*/ 	.word	0x0000007c


	//----- nvinfo : EIATTR_KPARAM_INFO
	.align		4
.L_11:
        /*0008*/ 	.byte	0x04, 0x17
        /*000a*/ 	.short	(.L_13 - .L_12)
.L_12:
        /*000c*/ 	.word	0x00000000
        /*0010*/ 	.short	0x0005
        /*0012*/ 	.short	0x0028
        /*0014*/ 	.byte	0x00, 0xf0, 0x11, 0x00


	//----- nvinfo : EIATTR_KPARAM_INFO
	.align		4
.L_13:
        /*0018*/ 	.byte	0x04, 0x17
        /*001a*/ 	.short	(.L_15 - .L_14)
.L_14:
        /*001c*/ 	.word	0x00000000
        /*0020*/ 	.short	0x0004
        /*0022*/ 	.short	0x0020
        /*0024*/ 	.byte	0x00, 0xf4, 0x21, 0x00


	//----- nvinfo : EIATTR_KPARAM_INFO
	.align		4
.L_15:
        /*0028*/ 	.byte	0x04, 0x17
        /*002a*/ 	.short	(.L_17 - .L_16)
.L_16:
        /*002c*/ 	.word	0x00000000
        /*0030*/ 	.short	0x0003
        /*0032*/ 	.short	0x0018
        /*0034*/ 	.byte	0x00, 0xf4, 0x21, 0x00


	//----- nvinfo : EIATTR_KPARAM_INFO
	.align		4
.L_17:
        /*0038*/ 	.byte	0x04, 0x17
        /*003a*/ 	.short	(.L_19 - .L_18)
.L_18:
        /*003c*/ 	.word	0x00000000
        /*0040*/ 	.short	0x0002
        /*0042*/ 	.short	0x0010
        /*0044*/ 	.byte	0x00, 0xf4, 0x21, 0x00


	//----- nvinfo : EIATTR_KPARAM_INFO
	.align		4
.L_19:
        /*0048*/ 	.byte	0x04, 0x17
        /*004a*/ 	.short	(.L_21 - .L_20)
.L_20:
        /*004c*/ 	.word	0x00000000
        /*0050*/ 	.short	0x0001
        /*0052*/ 	.short	0x0008
        /*0054*/ 	.byte	0x00, 0xf4, 0x21, 0x00


	//----- nvinfo : EIATTR_KPARAM_INFO
	.align		4
.L_21:
        /*0058*/ 	.byte	0x04, 0x17
        /*005a*/ 	.short	(.L_23 - .L_22)
.L_22:
        /*005c*/ 	.word	0x00000000
        /*0060*/ 	.short	0x0000
        /*0062*/ 	.short	0x0000
        /*0064*/ 	.byte	0x00, 0xf4, 0x21, 0x00


	//----- nvinfo : EIATTR_SPARSE_MMA_MASK
	.align		4
.L_23:
        /*0068*/ 	.byte	0x03, 0x50
        /*006a*/ 	.short	0x0000


	//----- nvinfo : EIATTR_MAXREG_COUNT
	.align		4
        /*006c*/ 	.byte	0x03, 0x1b
        /*006e*/ 	.short	0x00ff


	//----- nvinfo : EIATTR_EXIT_INSTR_OFFSETS
	.align		4
        /*0070*/ 	.byte	0x04, 0x1c
        /*0072*/ 	.short	(.L_25 - .L_24)


	//   ....[0]....
.L_24:
        /*0074*/ 	.word	0x00000720


	//   ....[1]....
        /*0078*/ 	.word	0x00000740


	//----- nvinfo : EIATTR_REQNTID
	.align		4
.L_25:
        /*007c*/ 	.byte	0x04, 0x10
        /*007e*/ 	.short	(.L_27 - .L_26)
.L_26:
        /*0080*/ 	.word	0x00000080
        /*0084*/ 	.word	0x00000001
        /*0088*/ 	.word	0x00000001


	//----- nvinfo : EIATTR_CBANK_PARAM_SIZE
	.align		4
.L_27:
        /*008c*/ 	.byte	0x03, 0x19
        /*008e*/ 	.short	0x002c


	//----- nvinfo : EIATTR_PARAM_CBANK
	.align		4
        /*0090*/ 	.byte	0x04, 0x0a
        /*0092*/ 	.short	(.L_29 - .L_28)
	.align		4
.L_28:
        /*0094*/ 	.word	index@(.nv.constant0.triton_poi_fused_clamp_min_div_linalg_vector_norm_mul_0)
        /*0098*/ 	.short	0x0210
        /*009a*/ 	.short	0x002c


	//----- nvinfo : EIATTR_SW_WAR
	.align		4
.L_29:
        /*009c*/ 	.byte	0x04, 0x36
        /*009e*/ 	.short	(.L_31 - .L_30)
.L_30:
        /*00a0*/ 	.word	0x00000008
.L_31:


//--------------------- .nv.callgraph             --------------------------
	.section	.nv.callgraph,"",@"SHT_CUDA_CALLGRAPH"
	.align	4
	.sectionentsize	8
	.align		4
        /*0000*/ 	.word	0x00000000
	.align		4
        /*0004*/ 	.word	0xffffffff
	.align		4
        /*0008*/ 	.word	0x00000000
	.align		4
        /*000c*/ 	.word	0xfffffffe
	.align		4
        /*0010*/ 	.word	0x00000000
	.align		4
        /*0014*/ 	.word	0xfffffffd
	.align		4
        /*0018*/ 	.word	0x00000000
	.align		4
        /*001c*/ 	.word	0xfffffffc


//--------------------- .nv.constant4             --------------------------
	.section	.nv.constant4,"a",@progbits
	.align	8
	.align		8
.nv.constant4:
        /*0000*/ 	.dword	_$_str
	.align		8
        /*0008*/ 	.dword	_$_str_$_2


//--------------------- .text.triton_poi_fused_clamp_min_div_linalg_vector_norm_mul_0 --------------------------
	.section	.text.triton_poi_fused_clamp_min_div_linalg_vector_norm_mul_0,"ax",@progbits
	.align	128
        .global         triton_poi_fused_clamp_min_div_linalg_vector_norm_mul_0
        .type           triton_poi_fused_clamp_min_div_linalg_vector_norm_mul_0,@function
        .size           triton_poi_fused_clamp_min_div_linalg_vector_norm_mul_0,(.L_x_1 - triton_poi_fused_clamp_min_div_linalg_vector_norm_mul_0)
        .other          triton_poi_fused_clamp_min_div_linalg_vector_norm_mul_0,@"STO_CUDA_ENTRY STV_DEFAULT"
triton_poi_fused_clamp_min_div_linalg_vector_norm_mul_0:
.text.triton_poi_fused_clamp_min_div_linalg_vector_norm_mul_0:
[----:B------:R-:W0:Y:S01]  /*0000*/  LDC R1, c[0x0][0x28] ;  /* 0x00000a00ff017b82 */ /* 0x000e220000000800 */
[----:B------:R-:W1:Y:S07]  /*0010*/  S2R R4, SR_TID.X ;  /* 0x0000000000047919 */ /* 0x000e6e0000002100 */
[----:B------:R-:W2:Y:S01]  /*0020*/  LDC.64 R10, c[0x0][0x210] ;  /* 0x00008400ff0a7b82 */ /* 0x000ea20000000a00 */
[----:B------:R-:W-:Y:S01]  /*0030*/  ULDC.64 UR4, c[0x0][0x208] ;  /* 0x0000820000047ab9 */ /* 0x000fe20000000a00 */
[----:B------:R-:W3:Y:S06]  /*0040*/  S2R R3, SR_CTAID.X ;  /* 0x0000000000037919 */ /* 0x000eec0000002500 */
[----:B------:R-:W4:Y:S08]  /*0050*/  LDC.64 R12, c[0x0][0x218] ;  /* 0x00008600ff0c7b82 */ /* 0x000f300000000a00 */
[----:B------:R-:W5:Y:S01]  /*0060*/  LDC.64 R8, c[0x0][0x220] ;  /* 0x00008800ff087b82 */ /* 0x000f620000000a00 */
[----:B-1----:R-:W-:-:S02]  /*0070*/  LOP3.LUT R4, R4, 0x7f, RZ, 0xc0, !PT ;  /* 0x0000007f04047812 */ /* 0x002fc400078ec0ff */
[----:B---3--:R-:W-:Y:S02]  /*0080*/  SHF.R.S32.HI R0, RZ, 0x18, R3 ;  /* 0x00000018ff007819 */ /* 0x008fe40000011403 */
[----:B------:R-:W-:Y:S02]  /*0090*/  LEA R4, R3, R4, 0x7 ;  /* 0x0000000403047211 */ /* 0x000fe400078e38ff */
[----:B------:R-:W-:Y:S02]  /*00a0*/  SGXT R3, R0, 0x1 ;  /* 0x000000010003781a */ /* 0x000fe40000000200 */
[----:B------:R-:W-:Y:S02]  /*00b0*/  ISETP.GE.AND P0, PT, R4, 0x100, PT ;  /* 0x000001000400780c */ /* 0x000fe40003f06270 */
[CC--:B------:R-:W-:Y:S02]  /*00c0*/  LEA.HI R0, R3.reuse, R4.reuse, RZ, 0x4 ;  /* 0x0000000403007211 */ /* 0x0c0fe400078f20ff */
[----:B------:R-:W-:-:S02]  /*00d0*/  LEA.HI R3, R3, R4, RZ, 0x6 ;  /* 0x0000000403037211 */ /* 0x000fc400078f30ff */
[----:B------:R-:W-:Y:S02]  /*00e0*/  LOP3.LUT R5, R0, 0xfffffff0, RZ, 0xc0, !PT ;  /* 0xfffffff000057812 */ /* 0x000fe400078ec0ff */
[----:B------:R-:W-:-:S04]  /*00f0*/  LOP3.LUT R3, R3, 0xffffffc0, RZ, 0xc0, !PT ;  /* 0xffffffc003037812 */ /* 0x000fc800078ec0ff */
[----:B------:R-:W-:Y:S01]  /*0100*/  IADD3 R5, R3, R4, -R5 ;  /* 0x0000000403057210 */ /* 0x000fe20007ffe805 */
[----:B------:R-:W-:Y:S01]  /*0110*/  HFMA2.MMA R0, -RZ, RZ, 0, 0 ;  /* 0x00000000ff007435 */ /* 0x000fe200000001ff */
[----:B------:R-:W-:Y:S02]  /*0120*/  CS2R R2, SRZ ;  /* 0x0000000000027805 */ /* 0x000fe4000001ff00 */
[----:B------:R-:W-:Y:S01]  /*0130*/  IADD3 R6, R5, 0x20, RZ ;  /* 0x0000002005067810 */ /* 0x000fe20007ffe0ff */
[----:B--2---:R-:W-:Y:S01]  /*0140*/  IMAD.WIDE R20, R5, 0x4, R10 ;  /* 0x0000000405147825 */ /* 0x004fe200078e020a */
[----:B------:R-:W-:-:S03]  /*0150*/  IADD3 R29, R5, 0x10, RZ ;  /* 0x00000010051d7810 */ /* 0x000fc60007ffe0ff */
[--C-:B------:R-:W-:Y:S01]  /*0160*/  IMAD.WIDE R16, R6, 0x4, R10.reuse ;  /* 0x0000000406107825 */ /* 0x100fe200078e020a */
[----:B------:R1:W2:Y:S01]  /*0170*/  @!P0 LDG.E.EL R3, desc[UR4][R20.64] ;  /* 0x0000000414038981 */ /* 0x0002a2000c2e1900 */
[----:B------:R-:W-:Y:S02]  /*0180*/  CS2R R22, SRZ ;  /* 0x0000000000167805 */ /* 0x000fe4000001ff00 */
[----:B------:R-:W-:Y:S01]  /*0190*/  IADD3 R7, R5, 0x30, RZ ;  /* 0x0000003005077810 */ /* 0x000fe20007ffe0ff */
[C---:B------:R-:W-:Y:S01]  /*01a0*/  IMAD.WIDE R14, R29.reuse, 0x4, R10 ;  /* 0x000000041d0e7825 */ /* 0x040fe200078e020a */
[----:B------:R3:W2:Y:S03]  /*01b0*/  @!P0 LDG.E.EL R0, desc[UR4][R16.64] ;  /* 0x0000000410008981 */ /* 0x0006a6000c2e1900 */
[--C-:B----4-:R-:W-:Y:S01]  /*01c0*/  IMAD.WIDE R24, R29, 0x4, R12.reuse ;  /* 0x000000041d187825 */ /* 0x110fe200078e020c */
[----:B------:R4:W2:Y:S03]  /*01d0*/  @!P0 LDG.E.EL R2, desc[UR4][R14.64] ;  /* 0x000000040e028981 */ /* 0x0008a6000c2e1900 */
[----:B-1----:R-:W-:Y:S01]  /*01e0*/  IMAD.WIDE R20, R5, 0x4, R12 ;  /* 0x0000000405147825 */ /* 0x002fe200078e020c */
[----:B---3--:R-:W-:-:S03]  /*01f0*/  CS2R R16, SRZ ;  /* 0x0000000000107805 */ /* 0x008fc6000001ff00 */
[----:B-----5:R-:W-:Y:S01]  /*0200*/  IMAD.WIDE R28, R29, 0x4, R8 ;  /* 0x000000041d1c7825 */ /* 0x020fe200078e0208 */
[----:B------:R1:W3:Y:S03]  /*0210*/  @!P0 LDG.E.EL R23, desc[UR4][R20.64] ;  /* 0x0000000414178981 */ /* 0x0002e6000c2e1900 */
[----:B------:R-:W-:Y:S01]  /*0220*/  IMAD.WIDE R18, R7, 0x4, R10 ;  /* 0x0000000407127825 */ /* 0x000fe200078e020a */
[----:B------:R5:W3:Y:S03]  /*0230*/  @!P0 LDG.E.EL R16, desc[UR4][R24.64] ;  /* 0x0000000418108981 */ /* 0x000ae6000c2e1900 */
[----:B----4-:R-:W-:Y:S01]  /*0240*/  IMAD.WIDE R14, R5, 0x4, R8 ;  /* 0x00000004050e7825 */ /* 0x010fe200078e0208 */
[----:B------:R-:W4:Y:S01]  /*0250*/  @!P0 LDG.E.EL R17, desc[UR4][R28.64] ;  /* 0x000000041c118981 */ /* 0x000f22000c2e1900 */
[----:B-1----:R-:W-:-:S02]  /*0260*/  CS2R R20, SRZ ;  /* 0x0000000000147805 */ /* 0x002fc4000001ff00 */
[--C-:B------:R-:W-:Y:S01]  /*0270*/  IMAD.WIDE R26, R6, 0x4, R12.reuse ;  /* 0x00000004061a7825 */ /* 0x100fe200078e020c */
[----:B------:R1:W4:Y:S01]  /*0280*/  @!P0 LDG.E.EL R22, desc[UR4][R18.64] ;  /* 0x0000000412168981 */ /* 0x000322000c2e1900 */
[----:B------:R-:W-:Y:S02]  /*0290*/  MOV R5, RZ ;  /* 0x000000ff00057202 */ /* 0x000fe40000000f00 */
[----:B-----5:R-:W-:Y:S01]  /*02a0*/  CS2R R24, SRZ ;  /* 0x0000000000187805 */ /* 0x020fe2000001ff00 */
[----:B------:R5:W4:Y:S04]  /*02b0*/  @!P0 LDG.E.EL R21, desc[UR4][R14.64] ;  /* 0x000000040e158981 */ /* 0x000b28000c2e1900 */
[----:B------:R5:W4:Y:S01]  /*02c0*/  @!P0 LDG.E.EL R20, desc[UR4][R26.64] ;  /* 0x000000041a148981 */ /* 0x000b22000c2e1900 */
[----:B-1----:R-:W-:-:S04]  /*02d0*/  IMAD.WIDE R18, R7, 0x4, R12 ;  /* 0x0000000407127825 */ /* 0x002fc800078e020c */
[--C-:B-----5:R-:W-:Y:S01]  /*02e0*/  IMAD.WIDE R14, R6, 0x4, R8.reuse ;  /* 0x00000004060e7825 */ /* 0x120fe200078e0208 */
[----:B------:R-:W5:Y:S03]  /*02f0*/  @!P0 LDG.E.EL R5, desc[UR4][R18.64] ;  /* 0x0000000412058981 */ /* 0x000f66000c2e1900 */
[----:B------:R-:W-:Y:S01]  /*0300*/  IMAD.WIDE R6, R7, 0x4, R8 ;  /* 0x0000000407067825 */ /* 0x000fe200078e0208 */
[----:B------:R-:W5:Y:S04]  /*0310*/  @!P0 LDG.E.EL R24, desc[UR4][R14.64] ;  /* 0x000000040e188981 */ /* 0x000f68000c2e1900 */
[----:B------:R1:W5:Y:S01]  /*0320*/  @!P0 LDG.E.EL R25, desc[UR4][R6.64] ;  /* 0x0000000406198981 */ /* 0x000362000c2e1900 */
[----:B0-----:R-:W-:Y:S01]  /*0330*/  CS2R R26, SRZ ;  /* 0x00000000001a7805 */ /* 0x001fe2000001ff00 */
[----:B------:R-:W-:Y:S01]  /*0340*/  IMAD.WIDE R10, R4, 0x4, R10 ;  /* 0x00000004040a7825 */ /* 0x000fe200078e020a */
[----:B------:R-:W-:-:S03]  /*0350*/  HFMA2.MMA R28, -RZ, RZ, 0, 0 ;  /* 0x00000000ff1c7435 */ /* 0x000fc600000001ff */
[C---:B------:R-:W-:Y:S01]  /*0360*/  IMAD.WIDE R12, R4.reuse, 0x4, R12 ;  /* 0x00000004040c7825 */ /* 0x040fe200078e020c */
[----:B------:R-:W5:Y:S03]  /*0370*/  @!P0 LDG.E R27, desc[UR4][R10.64] ;  /* 0x000000040a1b8981 */ /* 0x000f66000c1e1900 */
[C---:B------:R-:W-:Y:S01]  /*0380*/  IMAD.WIDE R8, R4.reuse, 0x4, R8 ;  /* 0x0000000404087825 */ /* 0x040fe200078e0208 */
[----:B------:R-:W5:Y:S01]  /*0390*/  @!P0 LDG.E R26, desc[UR4][R12.64] ;  /* 0x000000040c1a8981 */ /* 0x000f62000c1e1900 */
[----:B-1----:R-:W0:Y:S03]  /*03a0*/  LDC.64 R6, c[0x0][0x228] ;  /* 0x00008a00ff067b82 */ /* 0x002e260000000a00 */
[----:B------:R1:W5:Y:S01]  /*03b0*/  @!P0 LDG.E R28, desc[UR4][R8.64] ;  /* 0x00000004081c8981 */ /* 0x000362000c1e1900 */
[----:B0-----:R-:W-:-:S04]  /*03c0*/  IMAD.WIDE R6, R4, 0x4, R6 ;  /* 0x0000000404067825 */ /* 0x001fc800078e0206 */
[----:B--2---:R-:W-:-:S04]  /*03d0*/  FMUL R2, R2, R2 ;  /* 0x0000000202027220 */ /* 0x004fc80000400000 */
[----:B------:R-:W-:-:S04]  /*03e0*/  FFMA R3, R3, R3, R2 ;  /* 0x0000000303037223 */ /* 0x000fc80000000002 */
[----:B------:R-:W-:Y:S01]  /*03f0*/  FFMA R3, R0, R0, R3 ;  /* 0x0000000000037223 */ /* 0x000fe20000000003 */
[----:B---3--:R-:W-:-:S04]  /*0400*/  FMUL R16, R16, R16 ;  /* 0x0000001010107220 */ /* 0x008fc80000400000 */
[----:B------:R-:W-:Y:S01]  /*0410*/  FFMA R23, R23, R23, R16 ;  /* 0x0000001717177223 */ /* 0x000fe20000000010 */
[----:B----4-:R-:W-:Y:S01]  /*0420*/  FMUL R2, R17, R17 ;  /* 0x0000001111027220 */ /* 0x010fe20000400000 */
[----:B------:R-:W-:-:S03]  /*0430*/  FFMA R3, R22, R22, R3 ;  /* 0x0000001616037223 */ /* 0x000fc60000000003 */
[----:B------:R-:W-:Y:S01]  /*0440*/  FFMA R21, R21, R21, R2 ;  /* 0x0000001515157223 */ /* 0x000fe20000000002 */
[----:B------:R0:W2:Y:S01]  /*0450*/  MUFU.SQRT R0, R3 ;  /* 0x0000000300007308 */ /* 0x0000a20000002000 */
[----:B------:R-:W-:Y:S01]  /*0460*/  FFMA R20, R20, R20, R23 ;  /* 0x0000001414147223 */ /* 0x000fe20000000017 */
[----:B0-----:R-:W0:Y:S03]  /*0470*/  LDC.64 R2, c[0x0][0x230] ;  /* 0x00008c00ff027b82 */ /* 0x001e260000000a00 */
[----:B-----5:R-:W-:Y:S01]  /*0480*/  FFMA R20, R5, R5, R20 ;  /* 0x0000000505147223 */ /* 0x020fe20000000014 */
[----:B------:R-:W-:-:S03]  /*0490*/  FFMA R24, R24, R24, R21 ;  /* 0x0000001818187223 */ /* 0x000fc60000000015 */
[----:B------:R-:W3:Y:S01]  /*04a0*/  MUFU.SQRT R5, R20 ;  /* 0x0000001400057308 */ /* 0x000ee20000002000 */
[----:B------:R-:W-:Y:S01]  /*04b0*/  FFMA R24, R25, R25, R24 ;  /* 0x0000001919187223 */ /* 0x000fe20000000018 */
[----:B--2---:R-:W-:-:S06]  /*04c0*/  FSETP.GT.AND P2, PT, R0, 9.9999999392252902908e-09, PT ;  /* 0x322bcc770000780b */ /* 0x004fcc0003f44000 */
[----:B------:R-:W2:Y:S01]  /*04d0*/  MUFU.SQRT R24, R24 ;  /* 0x0000001800187308 */ /* 0x000ea20000002000 */
[----:B------:R-:W-:Y:S02]  /*04e0*/  FSETP.NAN.AND P3, PT, R0, R0, PT ;  /* 0x000000000000720b */ /* 0x000fe40003f68000 */
[----:B---3--:R-:W-:-:S04]  /*04f0*/  FSETP.GT.AND P4, PT, R5, 9.9999999392252902908e-09, PT ;  /* 0x322bcc770500780b */ /* 0x008fc80003f84000 */
[----:B------:R-:W-:Y:S02]  /*0500*/  @!P2 FSEL R0, R0, 9.9999999392252902908e-09, P3 ;  /* 0x322bcc770000a808 */ /* 0x000fe40001800000 */
[----:B------:R-:W-:Y:S02]  /*0510*/  FSETP.NAN.AND P3, PT, R5, R5, PT ;  /* 0x000000050500720b */ /* 0x000fe40003f68000 */
[----:B--2---:R-:W-:-:S05]  /*0520*/  FSETP.GT.AND P1, PT, R24, 9.9999999392252902908e-09, PT ;  /* 0x322bcc771800780b */ /* 0x004fca0003f24000 */
[----:B------:R-:W-:Y:S02]  /*0530*/  @!P4 FSEL R5, R5, 9.9999999392252902908e-09, P3 ;  /* 0x322bcc770505c808 */ /* 0x000fe40001800000 */
[----:B------:R-:W-:Y:S02]  /*0540*/  FSETP.NAN.AND P5, PT, R24, R24, PT ;  /* 0x000000181800720b */ /* 0x000fe40003fa8000 */
[C---:B------:R-:W-:Y:S02]  /*0550*/  FSETP.GT.AND P2, PT, R0.reuse, 8.50705917302346158658e+37, PT ;  /* 0x7e8000000000780b */ /* 0x040fe40003f44000 */
[----:B------:R-:W-:Y:S02]  /*0560*/  FSETP.GT.AND P4, PT, R5, 8.50705917302346158658e+37, PT ;  /* 0x7e8000000500780b */ /* 0x000fe40003f84000 */
[----:B------:R-:W-:Y:S02]  /*0570*/  FSETP.GEU.AND P3, PT, R0, 1.175494350822287508e-38, PT ;  /* 0x008000000000780b */ /* 0x000fe40003f6e000 */
[----:B------:R-:W-:-:S02]  /*0580*/  @!P1 FSEL R24, R24, 9.9999999392252902908e-09, P5 ;  /* 0x322bcc7718189808 */ /* 0x000fc40002800000 */
[C---:B------:R-:W-:Y:S02]  /*0590*/  FSETP.GEU.AND P5, PT, R5.reuse, 1.175494350822287508e-38, PT ;  /* 0x008000000500780b */ /* 0x040fe40003fae000 */
[C---:B------:R-:W-:Y:S02]  /*05a0*/  FSETP.GT.AND P1, PT, R24.reuse, 8.50705917302346158658e+37, PT ;  /* 0x7e8000001800780b */ /* 0x040fe40003f24000 */
[----:B------:R-:W-:Y:S01]  /*05b0*/  FSETP.GEU.AND P6, PT, R24, 1.175494350822287508e-38, PT ;  /* 0x008000001800780b */ /* 0x000fe20003fce000 */
[----:B------:R-:W-:Y:S02]  /*05c0*/  @P2 FMUL R0, R0, 0.25 ;  /* 0x3e80000000002820 */ /* 0x000fe40000400000 */
[----:B------:R-:W-:Y:S02]  /*05d0*/  @P4 FMUL R5, R5, 0.25 ;  /* 0x3e80000005054820 */ /* 0x000fe40000400000 */
[----:B------:R-:W-:-:S04]  /*05e0*/  @!P3 FMUL R0, R0, 16777216 ;  /* 0x4b8000000000b820 */ /* 0x000fc80000400000 */
[----:B------:R-:W-:Y:S02]  /*05f0*/  @!P5 FMUL R5, R5, 16777216 ;  /* 0x4b8000000505d820 */ /* 0x000fe40000400000 */
[----:B------:R-:W2:Y:S01]  /*0600*/  MUFU.RCP R0, R0 ;  /* 0x0000000000007308 */ /* 0x000ea20000001000 */
[----:B------:R-:W-:-:S07]  /*0610*/  @P1 FMUL R24, R24, 0.25 ;  /* 0x3e80000018181820 */ /* 0x000fce0000400000 */
[----:B------:R-:W3:Y:S01]  /*0620*/  MUFU.RCP R5, R5 ;  /* 0x0000000500057308 */ /* 0x000ee20000001000 */
[----:B------:R-:W-:Y:S01]  /*0630*/  @!P6 FMUL R24, R24, 16777216 ;  /* 0x4b8000001818e820 */ /* 0x000fe20000400000 */
[----:B------:R-:W-:Y:S01]  /*0640*/  @P2 FMUL R27, R27, 0.25 ;  /* 0x3e8000001b1b2820 */ /* 0x000fe20000400000 */
[----:B------:R-:W-:-:S05]  /*0650*/  @P4 FMUL R26, R26, 0.25 ;  /* 0x3e8000001a1a4820 */ /* 0x000fca0000400000 */
[----:B-1----:R-:W1:Y:S01]  /*0660*/  MUFU.RCP R9, R24 ;  /* 0x0000001800097308 */ /* 0x002e620000001000 */
[----:B------:R-:W-:Y:S01]  /*0670*/  @!P3 FMUL R27, R27, 16777216 ;  /* 0x4b8000001b1bb820 */ /* 0x000fe20000400000 */
[----:B------:R-:W-:Y:S01]  /*0680*/  @!P5 FMUL R26, R26, 16777216 ;  /* 0x4b8000001a1ad820 */ /* 0x000fe20000400000 */
[----:B------:R-:W-:Y:S02]  /*0690*/  @P1 FMUL R28, R28, 0.25 ;  /* 0x3e8000001c1c1820 */ /* 0x000fe40000400000 */
[----:B--2---:R-:W-:Y:S01]  /*06a0*/  FMUL R0, R0, R27 ;  /* 0x0000001b00007220 */ /* 0x004fe20000400000 */
[----:B---3--:R-:W-:Y:S01]  /*06b0*/  FMUL R5, R5, R26 ;  /* 0x0000001a05057220 */ /* 0x008fe20000400000 */
[----:B------:R-:W-:-:S03]  /*06c0*/  @!P6 FMUL R28, R28, 16777216 ;  /* 0x4b8000001c1ce820 */ /* 0x000fc60000400000 */
[----:B------:R-:W-:Y:S01]  /*06d0*/  FMUL R5, R0, R5 ;  /* 0x0000000500057220 */ /* 0x000fe20000400000 */
[----:B-1----:R-:W-:-:S04]  /*06e0*/  FMUL R9, R9, R28 ;  /* 0x0000001c09097220 */ /* 0x002fc80000400000 */
[----:B------:R1:W-:Y:S01]  /*06f0*/  @!P0 STG.E desc[UR4][R6.64], R5 ;  /* 0x0000000506008986 */ /* 0x0003e2000c101904 */
[----:B0-----:R-:W-:-:S04]  /*0700*/  IMAD.WIDE R2, R4, 0x4, R2 ;  /* 0x0000000404027825 */ /* 0x001fc800078e0202 */
[----:B------:R-:W-:Y:S01]  /*0710*/  FMUL R9, R0, R9 ;  /* 0x0000000900097220 */ /* 0x000fe20000400000 */
[----:B------:R-:W-:Y:S06]  /*0720*/  @P0 EXIT ;  /* 0x000000000000094d */ /* 0x000fec0003800000 */
[----:B------:R-:W-:Y:S01]  /*0730*/  STG.E desc[UR4][R2.64], R9 ;  /* 0x0000000902007986 */ /* 0x000fe2000c101904 */
[----:B------:R-:W-:Y:S05]  /*0740*/  EXIT ;  /* 0x000000000000794d */ /* 0x000fea0003800000 */
.L_x_0:
[----:B------:R-:W-:-:S00]  /*0750*/  BRA `(.L_x_0) ;  /* 0xfffffffc00fc7947 */ /* 0x000fc0000383ffff */
[----:B------:R-:W-:-:S00]  /*0760*/  NOP ;  /* 0x0000000000007918 */ /* 0x000fc00000000000 */
        /* <DEDUP_REMOVED lines=9> */
.L_x_1:


//--------------------- .nv.global.init           --------------------------
	.section	.nv.global.init,"aw",@progbits
.nv.global.init:
	.type		_$_str,@object
	.size		_$_str,(_$_str_$_2 - _$_str)
_$_str:
        /*0000*/ 	.byte	0x5f, 0x5f, 0x43, 0x55, 0x44, 0x41, 0x5f, 0x46, 0x54, 0x5a, 0x00
	.type		_$_str_$_2,@object
	.size		_$_str_$_2,(.L_1 - _$_str_$_2)
_$_str_$_2:
        /*000b*/ 	.byte	0x5f, 0x5f, 0x43, 0x55, 0x44, 0x41, 0x5f, 0x50, 0x52, 0x45, 0x43, 0x5f, 0x53, 0x51, 0x52, 0x54
        /*001b*/ 	.byte	0x00
.L_1:


//--------------------- .nv.constant0.triton_poi_fused_clamp_min_div_linalg_vector_norm_mul_0 --------------------------
	.section	.nv.constant0.triton_poi_fused_clamp_min_div_linalg_vector_norm_mul_0,"a",@progbits
	.sectionflags	@""
	.align	4
.nv.constant0.triton_poi_fused_clamp_min_div_linalg_vector_norm_mul_0:
	.zero		572
